	.headerflags	@"EF_CUDA_TEXMODE_UNIFIED EF_CUDA_64BIT_ADDRESS EF_CUDA_ACCELERATORS EF_CUDA_SM90 EF_CUDA_VIRTUAL_SM(EF_CUDA_SM90)"
	.elftype	@"ET_EXEC"


//--------------------- .nv.info                  --------------------------
	.section	.nv.info,"",@"SHT_CUDA_INFO"
	.align	4


	//----- nvinfo : EIATTR_REGCOUNT
	.align		4
        /*0000*/ 	.byte	0x04, 0x2f
        /*0002*/ 	.short	(.L_1 - .L_0)
	.align		4
.L_0:
        /*0004*/ 	.word	index@(triton_poi_fused__unsafe_index_add_mul_sub_10)
        /*0008*/ 	.word	0x00000010


	//----- nvinfo : EIATTR_MIN_STACK_SIZE
	.align		4
.L_1:
        /*000c*/ 	.byte	0x04, 0x12
        /*000e*/ 	.short	(.L_3 - .L_2)
	.align		4
.L_2:
        /*0010*/ 	.word	index@(triton_poi_fused__unsafe_index_add_mul_sub_10)
        /*0014*/ 	.word	0x00000000


	//----- nvinfo : EIATTR_FRAME_SIZE
	.align		4
.L_3:
        /*0018*/ 	.byte	0x04, 0x11
        /*001a*/ 	.short	(.L_5 - .L_4)
	.align		4
.L_4:
        /*001c*/ 	.word	index@(triton_poi_fused__unsafe_index_add_mul_sub_10)
        /*0020*/ 	.word	0x00000000


	//----- nvinfo : EIATTR_MIN_STACK_SIZE
	.align		4
.L_5:
        /*0024*/ 	.byte	0x04, 0x12
        /*0026*/ 	.short	(.L_7 - .L_6)
	.align		4
.L_6:
        /*0028*/ 	.word	index@(triton_poi_fused__unsafe_index_add_mul_sub_10)
        /*002c*/ 	.word	0x00000000
.L_7:


//--------------------- .nv.info.triton_poi_fused__unsafe_index_add_mul_sub_10 --------------------------
	.section	.nv.info.triton_poi_fused__unsafe_index_add_mul_sub_10,"",@"SHT_CUDA_INFO"
	.sectionflags	@""
	.align	4


	//----- nvinfo : EIATTR_CUDA_API_VERSION
	.align		4
        /*0000*/ 	.byte	0x04, 0x37
        /*0002*/ 	.short	(.L_9 - .L_8)
.L_8:
        /*0004*/ 	.word	0x0000007c


	//----- nvinfo : EIATTR_KPARAM_INFO
	.align		4
.L_9:
        /*0008*/ 	.byte	0x04, 0x17
        /*000a*/ 	.short	(.L_11 - .L_10)
.L_10:
        /*000c*/ 	.word	0x00000000
        /*0010*/ 	.short	0x0008
        /*0012*/ 	.short	0x0040
        /*0014*/ 	.byte	0x00, 0xf0, 0x11, 0x00


	//----- nvinfo : EIATTR_KPARAM_INFO
	.align		4
.L_11:
        /*0018*/ 	.byte	0x04, 0x17
        /*001a*/ 	.short	(.L_13 - .L_12)
.L_12:
        /*001c*/ 	.word	0x00000000
        /*0020*/ 	.short	0x0007
        /*0022*/ 	.short	0x0038
        /*0024*/ 	.byte	0x00, 0xf4, 0x21, 0x00


	//----- nvinfo : EIATTR_KPARAM_INFO
	.align		4
.L_13:
        /*0028*/ 	.byte	0x04, 0x17
        /*002a*/ 	.short	(.L_15 - .L_14)
.L_14:
        /*002c*/ 	.word	0x00000000
        /*0030*/ 	.short	0x0006
        /*0032*/ 	.short	0x0030
        /*0034*/ 	.byte	0x00, 0xf4, 0x21, 0x00


	//----- nvinfo : EIATTR_KPARAM_INFO
	.align		4
.L_15:
        /*0038*/ 	.byte	0x04, 0x17
        /*003a*/ 	.short	(.L_17 - .L_16)
.L_16:
        /*003c*/ 	.word	0x00000000
        /*0040*/ 	.short	0x0005
        /*0042*/ 	.short	0x0028
        /*0044*/ 	.byte	0x00, 0xf4, 0x21, 0x00


	//----- nvinfo : EIATTR_KPARAM_INFO
	.align		4
.L_17:
        /*0048*/ 	.byte	0x04, 0x17
        /*004a*/ 	.short	(.L_19 - .L_18)
.L_18:
        /*004c*/ 	.word	0x00000000
        /*0050*/ 	.short	0x0004
        /*0052*/ 	.short	0x0020
        /*0054*/ 	.byte	0x00, 0xf4, 0x21, 0x00


	//----- nvinfo : EIATTR_KPARAM_INFO
	.align		4
.L_19:
        /*0058*/ 	.byte	0x04, 0x17
        /*005a*/ 	.short	(.L_21 - .L_20)
.L_20:
        /*005c*/ 	.word	0x00000000
        /*0060*/ 	.short	0x0003
        /*0062*/ 	.short	0x0018
        /*0064*/ 	.byte	0x00, 0xf4, 0x21, 0x00


	//----- nvinfo : EIATTR_KPARAM_INFO
	.align		4
.L_21:
        /*0068*/ 	.byte	0x04, 0x17
        /*006a*/ 	.short	(.L_23 - .L_22)
.L_22:
        /*006c*/ 	.word	0x00000000
        /*0070*/ 	.short	0x0002
        /*0072*/ 	.short	0x0010
        /*0074*/ 	.byte	0x00, 0xf4, 0x21, 0x00


	//----- nvinfo : EIATTR_KPARAM_INFO
	.align		4
.L_23:
        /*0078*/ 	.byte	0x04, 0x17
        /*007a*/ 	.short	(.L_25 - .L_24)
.L_24:
        /*007c*/ 	.word	0x00000000
        /*0080*/ 	.short	0x0001
        /*0082*/ 	.short	0x0008
        /*0084*/ 	.byte	0x00, 0xf4, 0x21, 0x00


	//----- nvinfo : EIATTR_KPARAM_INFO
	.align		4
.L_25:
        /*0088*/ 	.byte	0x04, 0x17
        /*008a*/ 	.short	(.L_27 - .L_26)
.L_26:
        /*008c*/ 	.word	0x00000000
        /*0090*/ 	.short	0x0000
        /*0092*/ 	.short	0x0000
        /*0094*/ 	.byte	0x00, 0xf4, 0x21, 0x00


	//----- nvinfo : EIATTR_SPARSE_MMA_MASK
	.align		4
.L_27:
        /*0098*/ 	.byte	0x03, 0x50
        /*009a*/ 	.short	0x0000


	//----- nvinfo : EIATTR_MAXREG_COUNT
	.align		4
        /*009c*/ 	.byte	0x03, 0x1b
        /*009e*/ 	.short	0x00ff


	//----- nvinfo : EIATTR_EXIT_INSTR_OFFSETS
	.align		4
        /*00a0*/ 	.byte	0x04, 0x1c
        /*00a2*/ 	.short	(.L_29 - .L_28)


	//   ....[0]....
.L_28:
        /*00a4*/ 	.word	0x00000590


	//----- nvinfo : EIATTR_REQNTID
	.align		4
.L_29:
        /*00a8*/ 	.byte	0x04, 0x10
        /*00aa*/ 	.short	(.L_31 - .L_30)
.L_30:
        /*00ac*/ 	.word	0x00000080
        /*00b0*/ 	.word	0x00000001
        /*00b4*/ 	.word	0x00000001


	//----- nvinfo : EIATTR_CBANK_PARAM_SIZE
	.align		4
.L_31:
        /*00b8*/ 	.byte	0x03, 0x19
        /*00ba*/ 	.short	0x0044


	//----- nvinfo : EIATTR_PARAM_CBANK
	.align		4
        /*00bc*/ 	.byte	0x04, 0x0a
        /*00be*/ 	.short	(.L_33 - .L_32)
	.align		4
.L_32:
        /*00c0*/ 	.word	index@(.nv.constant0.triton_poi_fused__unsafe_index_add_mul_sub_10)
        /*00c4*/ 	.short	0x0210
        /*00c6*/ 	.short	0x0044


	//----- nvinfo : EIATTR_SW_WAR
	.align		4
.L_33:
        /*00c8*/ 	.byte	0x04, 0x36
        /*00ca*/ 	.short	(.L_35 - .L_34)
.L_34:
        /*00cc*/ 	.word	0x00000008
.L_35:


//--------------------- .nv.callgraph             --------------------------
	.section	.nv.callgraph,"",@"SHT_CUDA_CALLGRAPH"
	.align	4
	.sectionentsize	8
	.align		4
        /*0000*/ 	.word	0x00000000
	.align		4
        /*0004*/ 	.word	0xffffffff
	.align		4
        /*0008*/ 	.word	0x00000000
	.align		4
        /*000c*/ 	.word	0xfffffffe
	.align		4
        /*0010*/ 	.word	0x00000000
	.align		4
        /*0014*/ 	.word	0xfffffffd
	.align		4
        /*0018*/ 	.word	0x00000000
	.align		4
        /*001c*/ 	.word	0xfffffffc


//--------------------- .text.triton_poi_fused__unsafe_index_add_mul_sub_10 --------------------------
	.section	.text.triton_poi_fused__unsafe_index_add_mul_sub_10,"ax",@progbits
	.align	128
        .global         triton_poi_fused__unsafe_index_add_mul_sub_10
        .type           triton_poi_fused__unsafe_index_add_mul_sub_10,@function
        .size           triton_poi_fused__unsafe_index_add_mul_sub_10,(.L_x_1 - triton_poi_fused__unsafe_index_add_mul_sub_10)
        .other          triton_poi_fused__unsafe_index_add_mul_sub_10,@"STO_CUDA_ENTRY STV_DEFAULT"
triton_poi_fused__unsafe_index_add_mul_sub_10:
.text.triton_poi_fused__unsafe_index_add_mul_sub_10:
[----:B------:R-:W-:Y:S01]  /*0000*/  LDC R1, c[0x0][0x28] ;  /* 0x00000a00ff017b82 */ /* 0x000fe20000000800 */
[----:B------:R-:W1:Y:S07]  /*0010*/  S2R R0, SR_TID.X ;  /* 0x0000000000007919 */ /* 0x000e6e0000002100 */
[----:B------:R-:W2:Y:S01]  /*0020*/  LDC.64 R6, c[0x0][0x218] ;  /* 0x00008600ff067b82 */ /* 0x000ea20000000a00 */
[----:B------:R-:W-:Y:S01]  /*0030*/  ULDC.64 UR4, c[0x0][0x208] ;  /* 0x0000820000047ab9 */ /* 0x000fe20000000a00 */
[----:B------:R-:W-:Y:S01]  /*0040*/  ULDC.64 UR6, c[0x0][0x228] ;  /* 0x00008a0000067ab9 */ /* 0x000fe20000000a00 */
[----:B------:R-:W3:Y:S05]  /*0050*/  S2R R11, SR_CTAID.X ;  /* 0x00000000000b7919 */ /* 0x000eea0000002500 */
[----:B------:R-:W4:Y:S01]  /*0060*/  LDC.64 R4, c[0x0][0x240] ;  /* 0x00009000ff047b82 */ /* 0x000f220000000a00 */
[----:B-1----:R-:W-:-:S04]  /*0070*/  SHF.L.U32 R0, R0, 0x1, RZ ;  /* 0x0000000100007819 */ /* 0x002fc800000006ff */
[----:B------:R-:W-:-:S04]  /*0080*/  LOP3.LUT R0, R0, 0xfe, RZ, 0xc0, !PT ;  /* 0x000000fe00007812 */ /* 0x000fc800078ec0ff */
[----:B---3--:R-:W-:-:S04]  /*0090*/  LEA R0, R11, R0, 0x8 ;  /* 0x000000000b007211 */ /* 0x008fc800078e40ff */
[----:B------:R-:W-:-:S04]  /*00a0*/  SHF.R.S32.HI R3, RZ, 0x1f, R0 ;  /* 0x0000001fff037819 */ /* 0x000fc80000011400 */
[----:B------:R-:W-:-:S04]  /*00b0*/  LEA.HI R3, R3, R0, RZ, 0x2 ;  /* 0x0000000003037211 */ /* 0x000fc800078f10ff */
[----:B------:R-:W-:-:S04]  /*00c0*/  SHF.R.S32.HI R2, RZ, 0x2, R3 ;  /* 0x00000002ff027819 */ /* 0x000fc80000011403 */
[----:B------:R-:W-:-:S04]  /*00d0*/  LEA.HI R8, R2, R2, RZ, 0x2 ;  /* 0x0000000202087211 */ /* 0x000fc800078f10ff */
[----:B------:R-:W-:-:S05]  /*00e0*/  LOP3.LUT R9, R8, 0xfffffffc, RZ, 0xc0, !PT ;  /* 0xfffffffc08097812 */ /* 0x000fca00078ec0ff */
[----:B------:R-:W-:-:S04]  /*00f0*/  IMAD.IADD R2, R2, 0x1, -R9 ;  /* 0x0000000102027824 */ /* 0x000fc800078e0a09 */
[----:B--2---:R-:W-:-:S04]  /*0100*/  IMAD.WIDE R6, R2, 0x8, R6 ;  /* 0x0000000802067825 */ /* 0x004fc800078e0206 */
[----:B----4-:R-:W-:Y:S02]  /*0110*/  IMAD.WIDE R4, R2, 0x8, R4 ;  /* 0x0000000802047825 */ /* 0x010fe400078e0204 */
[----:B------:R-:W2:Y:S04]  /*0120*/  LDG.E.EL.64 R6, desc[UR4][R6.64] ;  /* 0x0000000406067981 */ /* 0x000ea8000c2e1b00 */
[----:B------:R-:W3:Y:S01]  /*0130*/  LDG.E.EL.64 R4, desc[UR4][R4.64] ;  /* 0x0000000404047981 */ /* 0x000ee2000c2e1b00 */
[----:B------:R-:W-:Y:S02]  /*0140*/  SHF.R.S32.HI R11, RZ, 0x17, R11 ;  /* 0x00000017ff0b7819 */ /* 0x000fe4000001140b */
[----:B------:R-:W-:-:S04]  /*0150*/  LOP3.LUT R3, R3, 0xfffffffc, RZ, 0xc0, !PT ;  /* 0xfffffffc03037812 */ /* 0x000fc800078ec0ff */
[----:B------:R-:W-:Y:S02]  /*0160*/  IADD3 R3, R0, -R3, RZ ;  /* 0x8000000300037210 */ /* 0x000fe40007ffe0ff */
[----:B--2---:R-:W-:Y:S02]  /*0170*/  IADD3 R9, P1, R6, 0x18, RZ ;  /* 0x0000001806097810 */ /* 0x004fe40007f3e0ff */
[----:B------:R-:W-:Y:S02]  /*0180*/  ISETP.GE.AND P0, PT, R7, RZ, PT ;  /* 0x000000ff0700720c */ /* 0x000fe40003f06270 */
[----:B------:R-:W-:Y:S02]  /*0190*/  IADD3.X R13, RZ, R7, RZ, P1, !PT ;  /* 0x00000007ff0d7210 */ /* 0x000fe40000ffe4ff */
[----:B------:R-:W-:Y:S02]  /*01a0*/  SEL R12, R9, R6, !P0 ;  /* 0x00000006090c7207 */ /* 0x000fe40004000000 */
[----:B------:R-:W-:-:S02]  /*01b0*/  SGXT R9, R11, 0x1 ;  /* 0x000000010b09781a */ /* 0x000fc40000000200 */
[----:B---3--:R-:W-:Y:S02]  /*01c0*/  IADD3 R11, P1, R4, 0x18, RZ ;  /* 0x00000018040b7810 */ /* 0x008fe40007f3e0ff */
[----:B------:R-:W-:Y:S02]  /*01d0*/  SEL R13, R13, R7, !P0 ;  /* 0x000000070d0d7207 */ /* 0x000fe40004000000 */
[----:B------:R-:W-:Y:S01]  /*01e0*/  ISETP.GE.AND P0, PT, R5, RZ, PT ;  /* 0x000000ff0500720c */ /* 0x000fe20003f06270 */
[----:B------:R-:W-:Y:S01]  /*01f0*/  IMAD.X R7, RZ, RZ, R5, P1 ;  /* 0x000000ffff077224 */ /* 0x000fe200008e0605 */
[----:B------:R-:W-:Y:S02]  /*0200*/  LEA.HI R9, R9, R0, RZ, 0x4 ;  /* 0x0000000009097211 */ /* 0x000fe400078f20ff */
[----:B------:R-:W-:Y:S02]  /*0210*/  SEL R6, R11, R4, !P0 ;  /* 0x000000040b067207 */ /* 0x000fe40004000000 */
[----:B------:R-:W-:-:S02]  /*0220*/  LEA R8, P1, R12, UR6, 0x2 ;  /* 0x000000060c087c11 */ /* 0x000fc4000f8210ff */
[----:B------:R-:W-:Y:S02]  /*0230*/  SHF.R.S32.HI R4, RZ, 0x4, R9 ;  /* 0x00000004ff047819 */ /* 0x000fe40000011409 */
[----:B------:R-:W-:Y:S02]  /*0240*/  SEL R7, R7, R5, !P0 ;  /* 0x0000000507077207 */ /* 0x000fe40004000000 */
[----:B------:R-:W-:Y:S01]  /*0250*/  LEA R10, P0, R6, UR6, 0x2 ;  /* 0x00000006060a7c11 */ /* 0x000fe2000f8010ff */
[----:B------:R-:W-:Y:S01]  /*0260*/  IMAD R5, R4, 0x18, RZ ;  /* 0x0000001804057824 */ /* 0x000fe200078e02ff */
[----:B------:R-:W-:Y:S02]  /*0270*/  LEA.HI.X R9, R12, UR7, R13, 0x2, P1 ;  /* 0x000000070c097c11 */ /* 0x000fe400088f140d */
[----:B------:R-:W-:Y:S02]  /*0280*/  LEA.HI.X R11, R6, UR7, R7, 0x2, P0 ;  /* 0x00000007060b7c11 */ /* 0x000fe400080f1407 */
[----:B------:R-:W1:Y:S01]  /*0290*/  LDC.64 R6, c[0x0][0x248] ;  /* 0x00009200ff067b82 */ /* 0x000e620000000a00 */
[----:B------:R-:W-:-:S04]  /*02a0*/  IMAD.WIDE R8, R5, 0x4, R8 ;  /* 0x0000000405087825 */ /* 0x000fc800078e0208 */
[----:B------:R-:W-:Y:S02]  /*02b0*/  IMAD.WIDE R10, R5, 0x4, R10 ;  /* 0x00000004050a7825 */ /* 0x000fe400078e020a */
[----:B------:R-:W2:Y:S01]  /*02c0*/  LDG.E.EL R8, desc[UR4][R8.64] ;  /* 0x0000000408087981 */ /* 0x000ea2000c2e1900 */
[----:B------:R-:W3:Y:S03]  /*02d0*/  LDC.64 R4, c[0x0][0x238] ;  /* 0x00008e00ff047b82 */ /* 0x000ee60000000a00 */
[----:B------:R-:W4:Y:S01]  /*02e0*/  LDG.E.EL R10, desc[UR4][R10.64] ;  /* 0x000000040a0a7981 */ /* 0x000f22000c2e1900 */
[----:B---3--:R-:W-:-:S06]  /*02f0*/  IMAD.WIDE R4, R3, 0x4, R4 ;  /* 0x0000000403047825 */ /* 0x008fcc00078e0204 */
[----:B------:R-:W3:Y:S01]  /*0300*/  LDG.E.EL.64 R4, desc[UR4][R4.64] ;  /* 0x0000000404047981 */ /* 0x000ee2000c2e1b00 */
[----:B-1----:R-:W-:-:S06]  /*0310*/  IMAD.WIDE R6, R2, 0x4, R6 ;  /* 0x0000000402067825 */ /* 0x002fcc00078e0206 */
[----:B------:R1:W5:Y:S01]  /*0320*/  LDG.E.EL R6, desc[UR4][R6.64] ;  /* 0x0000000406067981 */ /* 0x000362000c2e1900 */
[----:B--2---:R-:W-:Y:S01]  /*0330*/  FADD R2, RZ, -R8 ;  /* 0x80000008ff027221 */ /* 0x004fe20000000000 */
[----:B----4-:R-:W-:-:S03]  /*0340*/  FADD R3, RZ, -R10 ;  /* 0x8000000aff037221 */ /* 0x010fc60000000000 */
[----:B------:R-:W-:Y:S01]  /*0350*/  FMUL R2, R2, 1.4426950216293334961 ;  /* 0x3fb8aa3b02027820 */ /* 0x000fe20000400000 */
[----:B------:R-:W-:-:S04]  /*0360*/  FMUL R8, R3, 1.4426950216293334961 ;  /* 0x3fb8aa3b03087820 */ /* 0x000fc80000400000 */
[----:B------:R-:W-:Y:S02]  /*0370*/  FSETP.GEU.AND P0, PT, R2, -126, PT ;  /* 0xc2fc00000200780b */ /* 0x000fe40003f0e000 */
[----:B------:R-:W-:-:S11]  /*0380*/  FSETP.GEU.AND P1, PT, R8, -126, PT ;  /* 0xc2fc00000800780b */ /* 0x000fd60003f2e000 */
[----:B------:R-:W-:Y:S02]  /*0390*/  @!P0 FMUL R2, R2, 0.5 ;  /* 0x3f00000002028820 */ /* 0x000fe40000400000 */
[----:B------:R-:W-:Y:S02]  /*03a0*/  @!P1 FMUL R8, R8, 0.5 ;  /* 0x3f00000008089820 */ /* 0x000fe40000400000 */
[----:B------:R-:W2:Y:S08]  /*03b0*/  MUFU.EX2 R3, R2 ;  /* 0x0000000200037308 */ /* 0x000eb00000000800 */
[----:B------:R-:W4:Y:S01]  /*03c0*/  MUFU.EX2 R9, R8 ;  /* 0x0000000800097308 */ /* 0x000f220000000800 */
[----:B--2---:R-:W-:-:S04]  /*03d0*/  @!P0 FMUL R3, R3, R3 ;  /* 0x0000000303038220 */ /* 0x004fc80000400000 */
[----:B-1----:R-:W-:Y:S02]  /*03e0*/  FADD R7, R3, 1 ;  /* 0x3f80000003077421 */ /* 0x002fe40000000000 */
[----:B------:R-:W1:Y:S01]  /*03f0*/  LDC.64 R2, c[0x0][0x210] ;  /* 0x00008400ff027b82 */ /* 0x000e620000000a00 */
[----:B----4-:R-:W-:Y:S02]  /*0400*/  @!P1 FMUL R9, R9, R9 ;  /* 0x0000000909099220 */ /* 0x010fe40000400000 */
[----:B------:R-:W-:Y:S02]  /*0410*/  FSETP.GT.AND P0, PT, R7, 8.50705917302346158658e+37, PT ;  /* 0x7e8000000700780b */ /* 0x000fe40003f04000 */
[----:B------:R-:W-:Y:S01]  /*0420*/  FADD R10, R9, 1 ;  /* 0x3f800000090a7421 */ /* 0x000fe20000000000 */
[----:B------:R-:W-:-:S04]  /*0430*/  HFMA2.MMA R9, -RZ, RZ, 1.625, 0 ;  /* 0x3e800000ff097435 */ /* 0x000fc800000001ff */
[----:B------:R-:W-:-:S06]  /*0440*/  FSETP.GT.AND P1, PT, R10, 8.50705917302346158658e+37, PT ;  /* 0x7e8000000a00780b */ /* 0x000fcc0003f24000 */
[----:B------:R-:W-:Y:S01]  /*0450*/  @P0 FMUL R7, R7, 0.25 ;  /* 0x3e80000007070820 */ /* 0x000fe20000400000 */
[C---:B------:R-:W-:Y:S02]  /*0460*/  FSEL R8, R9.reuse, 1, P0 ;  /* 0x3f80000009087808 */ /* 0x040fe40000000000 */
[----:B------:R-:W-:-:S03]  /*0470*/  FSEL R9, R9, 1, P1 ;  /* 0x3f80000009097808 */ /* 0x000fc60000800000 */
[----:B------:R-:W2:Y:S01]  /*0480*/  MUFU.RCP R7, R7 ;  /* 0x0000000700077308 */ /* 0x000ea20000001000 */
[----:B------:R-:W-:Y:S01]  /*0490*/  @P1 FMUL R10, R10, 0.25 ;  /* 0x3e8000000a0a1820 */ /* 0x000fe20000400000 */
[----:B-1----:R-:W-:-:S06]  /*04a0*/  IMAD.WIDE R2, R0, 0x4, R2 ;  /* 0x0000000400027825 */ /* 0x002fcc00078e0202 */
[----:B------:R-:W1:Y:S01]  /*04b0*/  MUFU.RCP R10, R10 ;  /* 0x0000000a000a7308 */ /* 0x000e620000001000 */
[----:B--2---:R-:W-:Y:S01]  /*04c0*/  FMUL R8, R7, R8 ;  /* 0x0000000807087220 */ /* 0x004fe20000400000 */
[----:B-1----:R-:W-:-:S03]  /*04d0*/  FMUL R11, R10, R9 ;  /* 0x000000090a0b7220 */ /* 0x002fc60000400000 */
[----:B------:R-:W-:Y:S01]  /*04e0*/  FADD R9, R8, -R8 ;  /* 0x8000000808097221 */ /* 0x000fe20000000000 */
[----:B------:R-:W-:-:S03]  /*04f0*/  FADD R12, R11, -R11 ;  /* 0x8000000b0b0c7221 */ /* 0x000fc60000000000 */
[CCC-:B---3--:R-:W-:Y:S01]  /*0500*/  FFMA R7, R4.reuse, R9.reuse, R8.reuse ;  /* 0x0000000904077223 */ /* 0x1c8fe20000000008 */
[C---:B------:R-:W-:Y:S01]  /*0510*/  FFMA R9, R5.reuse, R9, R8 ;  /* 0x0000000905097223 */ /* 0x040fe20000000008 */
[-CC-:B------:R-:W-:Y:S01]  /*0520*/  FFMA R4, R4, R12.reuse, R11.reuse ;  /* 0x0000000c04047223 */ /* 0x180fe2000000000b */
[----:B------:R-:W-:-:S03]  /*0530*/  FFMA R12, R5, R12, R11 ;  /* 0x0000000c050c7223 */ /* 0x000fc6000000000b */
[----:B------:R-:W-:Y:S01]  /*0540*/  FADD R4, -R7, R4 ;  /* 0x0000000407047221 */ /* 0x000fe20000000100 */
[----:B------:R-:W-:-:S03]  /*0550*/  FADD R12, -R9, R12 ;  /* 0x0000000c090c7221 */ /* 0x000fc60000000100 */
[C---:B-----5:R-:W-:Y:S01]  /*0560*/  FFMA R4, R6.reuse, R4, R7 ;  /* 0x0000000406047223 */ /* 0x060fe20000000007 */
[----:B------:R-:W-:-:S05]  /*0570*/  FFMA R5, R6, R12, R9 ;  /* 0x0000000c06057223 */ /* 0x000fca0000000009 */
[----:B------:R-:W-:Y:S01]  /*0580*/  STG.E.64 desc[UR4][R2.64], R4 ;  /* 0x0000000402007986 */ /* 0x000fe2000c101b04 */
[----:B------:R-:W-:Y:S05]  /*0590*/  EXIT ;  /* 0x000000000000794d */ /* 0x000fea0003800000 */
.L_x_0:
[----:B------:R-:W-:-:S00]  /*05a0*/  BRA `(.L_x_0) ;  /* 0xfffffffc00fc7947 */ /* 0x000fc0000383ffff */
[----:B------:R-:W-:-:S00]  /*05b0*/  NOP ;  /* 0x0000000000007918 */ /* 0x000fc00000000000 */
        /* <DEDUP_REMOVED lines=12> */
.L_x_1:


//--------------------- .nv.constant0.triton_poi_fused__unsafe_index_add_mul_sub_10 --------------------------
	.section	.nv.constant0.triton_poi_fused__unsafe_index_add_mul_sub_10,"a",@progbits
	.sectionflags	@""
	.align	4
.nv.constant0.triton_poi_fused__unsafe_index_add_mul_sub_10:
	.zero		596
